	.headerflags	@"EF_CUDA_TEXMODE_UNIFIED EF_CUDA_64BIT_ADDRESS EF_CUDA_ACCELERATORS EF_CUDA_SM90 EF_CUDA_VIRTUAL_SM(EF_CUDA_SM90)"
	.elftype	@"ET_EXEC"


//--------------------- .nv.info                  --------------------------
	.section	.nv.info,"",@"SHT_CUDA_INFO"
	.align	4


	//----- nvinfo : EIATTR_REGCOUNT
	.align		4
        /*0000*/ 	.byte	0x04, 0x2f
        /*0002*/ 	.short	(.L_3 - .L_2)
	.align		4
.L_2:
        /*0004*/ 	.word	index@(triton_poi_fused__native_batch_norm_legit_no_training_add_native_batch_norm_backward_relu_3)
        /*0008*/ 	.word	0x00000016


	//----- nvinfo : EIATTR_MIN_STACK_SIZE
	.align		4
.L_3:
        /*000c*/ 	.byte	0x04, 0x12
        /*000e*/ 	.short	(.L_5 - .L_4)
	.align		4
.L_4:
        /*0010*/ 	.word	index@(triton_poi_fused__native_batch_norm_legit_no_training_add_native_batch_norm_backward_relu_3)
        /*0014*/ 	.word	0x00000000


	//----- nvinfo : EIATTR_FRAME_SIZE
	.align		4
.L_5:
        /*0018*/ 	.byte	0x04, 0x11
        /*001a*/ 	.short	(.L_7 - .L_6)
	.align		4
.L_6:
        /*001c*/ 	.word	index@(triton_poi_fused__native_batch_norm_legit_no_training_add_native_batch_norm_backward_relu_3)
        /*0020*/ 	.word	0x00000000


	//----- nvinfo : EIATTR_MIN_STACK_SIZE
	.align		4
.L_7:
        /*0024*/ 	.byte	0x04, 0x12
        /*0026*/ 	.short	(.L_9 - .L_8)
	.align		4
.L_8:
        /*0028*/ 	.word	index@(triton_poi_fused__native_batch_norm_legit_no_training_add_native_batch_norm_backward_relu_3)
        /*002c*/ 	.word	0x00000000
.L_9:


//--------------------- .nv.info.triton_poi_fused__native_batch_norm_legit_no_training_add_native_batch_norm_backward_relu_3 --------------------------
	.section	.nv.info.triton_poi_fused__native_batch_norm_legit_no_training_add_native_batch_norm_backward_relu_3,"",@"SHT_CUDA_INFO"
	.sectionflags	@""
	.align	4


	//----- nvinfo : EIATTR_CUDA_API_VERSION
	.align		4
        /*0000*/ 	.byte	0x04, 0x37
        /*0002*/ 	.short	(.L_11 - .L_10)
.L_10:
        /*0004*/ 	.word	0x0000007c


	//----- nvinfo : EIATTR_KPARAM_INFO
	.align		4
.L_11:
        /*0008*/ 	.byte	0x04, 0x17
        /*000a*/ 	.short	(.L_13 - .L_12)
.L_12:
        /*000c*/ 	.word	0x00000000
        /*0010*/ 	.short	0x0008
        /*0012*/ 	.short	0x0040
        /*0014*/ 	.byte	0x00, 0xf0, 0x11, 0x00


	//----- nvinfo : EIATTR_KPARAM_INFO
	.align		4
.L_13:
        /*0018*/ 	.byte	0x04, 0x17
        /*001a*/ 	.short	(.L_15 - .L_14)
.L_14:
        /*001c*/ 	.word	0x00000000
        /*0020*/ 	.short	0x0007
        /*0022*/ 	.short	0x0038
        /*0024*/ 	.byte	0x00, 0xf4, 0x21, 0x00


	//----- nvinfo : EIATTR_KPARAM_INFO
	.align		4
.L_15:
        /*0028*/ 	.byte	0x04, 0x17
        /*002a*/ 	.short	(.L_17 - .L_16)
.L_16:
        /*002c*/ 	.word	0x00000000
        /*0030*/ 	.short	0x0006
        /*0032*/ 	.short	0x0030
        /*0034*/ 	.byte	0x00, 0xf4, 0x21, 0x00


	//----- nvinfo : EIATTR_KPARAM_INFO
	.align		4
.L_17:
        /*0038*/ 	.byte	0x04, 0x17
        /*003a*/ 	.short	(.L_19 - .L_18)
.L_18:
        /*003c*/ 	.word	0x00000000
        /*0040*/ 	.short	0x0005
        /*0042*/ 	.short	0x0028
        /*0044*/ 	.byte	0x00, 0xf4, 0x21, 0x00


	//----- nvinfo : EIATTR_KPARAM_INFO
	.align		4
.L_19:
        /*0048*/ 	.byte	0x04, 0x17
        /*004a*/ 	.short	(.L_21 - .L_20)
.L_20:
        /*004c*/ 	.word	0x00000000
        /*0050*/ 	.short	0x0004
        /*0052*/ 	.short	0x0020
        /*0054*/ 	.byte	0x00, 0xf4, 0x21, 0x00


	//----- nvinfo : EIATTR_KPARAM_INFO
	.align		4
.L_21:
        /*0058*/ 	.byte	0x04, 0x17
        /*005a*/ 	.short	(.L_23 - .L_22)
.L_22:
        /*005c*/ 	.word	0x00000000
        /*0060*/ 	.short	0x0003
        /*0062*/ 	.short	0x0018
        /*0064*/ 	.byte	0x00, 0xf4, 0x21, 0x00


	//----- nvinfo : EIATTR_KPARAM_INFO
	.align		4
.L_23:
        /*0068*/ 	.byte	0x04, 0x17
        /*006a*/ 	.short	(.L_25 - .L_24)
.L_24:
        /*006c*/ 	.word	0x00000000
        /*0070*/ 	.short	0x0002
        /*0072*/ 	.short	0x0010
        /*0074*/ 	.byte	0x00, 0xf4, 0x21, 0x00


	//----- nvinfo : EIATTR_KPARAM_INFO
	.align		4
.L_25:
        /*0078*/ 	.byte	0x04, 0x17
        /*007a*/ 	.short	(.L_27 - .L_26)
.L_26:
        /*007c*/ 	.word	0x00000000
        /*0080*/ 	.short	0x0001
        /*0082*/ 	.short	0x0008
        /*0084*/ 	.byte	0x00, 0xf4, 0x21, 0x00


	//----- nvinfo : EIATTR_KPARAM_INFO
	.align		4
.L_27:
        /*0088*/ 	.byte	0x04, 0x17
        /*008a*/ 	.short	(.L_29 - .L_28)
.L_28:
        /*008c*/ 	.word	0x00000000
        /*0090*/ 	.short	0x0000
        /*0092*/ 	.short	0x0000
        /*0094*/ 	.byte	0x00, 0xf4, 0x21, 0x00


	//----- nvinfo : EIATTR_SPARSE_MMA_MASK
	.align		4
.L_29:
        /*0098*/ 	.byte	0x03, 0x50
        /*009a*/ 	.short	0x0000


	//----- nvinfo : EIATTR_MAXREG_COUNT
	.align		4
        /*009c*/ 	.byte	0x03, 0x1b
        /*009e*/ 	.short	0x00ff


	//----- nvinfo : EIATTR_EXIT_INSTR_OFFSETS
	.align		4
        /*00a0*/ 	.byte	0x04, 0x1c
        /*00a2*/ 	.short	(.L_31 - .L_30)


	//   ....[0]....
.L_30:
        /*00a4*/ 	.word	0x00000380


	//   ....[1]....
        /*00a8*/ 	.word	0x000003a0


	//----- nvinfo : EIATTR_REQNTID
	.align		4
.L_31:
        /*00ac*/ 	.byte	0x04, 0x10
        /*00ae*/ 	.short	(.L_33 - .L_32)
.L_32:
        /*00b0*/ 	.word	0x00000080
        /*00b4*/ 	.word	0x00000001
        /*00b8*/ 	.word	0x00000001


	//----- nvinfo : EIATTR_CBANK_PARAM_SIZE
	.align		4
.L_33:
        /*00bc*/ 	.byte	0x03, 0x19
        /*00be*/ 	.short	0x0044


	//----- nvinfo : EIATTR_PARAM_CBANK
	.align		4
        /*00c0*/ 	.byte	0x04, 0x0a
        /*00c2*/ 	.short	(.L_35 - .L_34)
	.align		4
.L_34:
        /*00c4*/ 	.word	index@(.nv.constant0.triton_poi_fused__native_batch_norm_legit_no_training_add_native_batch_norm_backward_relu_3)
        /*00c8*/ 	.short	0x0210
        /*00ca*/ 	.short	0x0044


	//----- nvinfo : EIATTR_SW_WAR
	.align		4
.L_35:
        /*00cc*/ 	.byte	0x04, 0x36
        /*00ce*/ 	.short	(.L_37 - .L_36)
.L_36:
        /*00d0*/ 	.word	0x00000008
.L_37:


//--------------------- .nv.callgraph             --------------------------
	.section	.nv.callgraph,"",@"SHT_CUDA_CALLGRAPH"
	.align	4
	.sectionentsize	8
	.align		4
        /*0000*/ 	.word	0x00000000
	.align		4
        /*0004*/ 	.word	0xffffffff
	.align		4
        /*0008*/ 	.word	0x00000000
	.align		4
        /*000c*/ 	.word	0xfffffffe
	.align		4
        /*0010*/ 	.word	0x00000000
	.align		4
        /*0014*/ 	.word	0xfffffffd
	.align		4
        /*0018*/ 	.word	0x00000000
	.align		4
        /*001c*/ 	.word	0xfffffffc


//--------------------- .nv.constant4             --------------------------
	.section	.nv.constant4,"a",@progbits
	.align	8
	.align		8
.nv.constant4:
        /*0000*/ 	.dword	_$_str
	.align		8
        /*0008*/ 	.dword	_$_str_$_2


//--------------------- .text.triton_poi_fused__native_batch_norm_legit_no_training_add_native_batch_norm_backward_relu_3 --------------------------
	.section	.text.triton_poi_fused__native_batch_norm_legit_no_training_add_native_batch_norm_backward_relu_3,"ax",@progbits
	.align	128
        .global         triton_poi_fused__native_batch_norm_legit_no_training_add_native_batch_norm_backward_relu_3
        .type           triton_poi_fused__native_batch_norm_legit_no_training_add_native_batch_norm_backward_relu_3,@function
        .size           triton_poi_fused__native_batch_norm_legit_no_training_add_native_batch_norm_backward_relu_3,(.L_x_1 - triton_poi_fused__native_batch_norm_legit_no_training_add_native_batch_norm_backward_relu_3)
        .other          triton_poi_fused__native_batch_norm_legit_no_training_add_native_batch_norm_backward_relu_3,@"STO_CUDA_ENTRY STV_DEFAULT"
triton_poi_fused__native_batch_norm_legit_no_training_add_native_batch_norm_backward_relu_3:
.text.triton_poi_fused__native_batch_norm_legit_no_training_add_native_batch_norm_backward_relu_3:
[----:B------:R-:W0:Y:S01]  /*0000*/  LDC R1, c[0x0][0x28] ;  /* 0x00000a00ff017b82 */ /* 0x000e220000000800 */
[----:B------:R-:W1:Y:S07]  /*0010*/  S2R R0, SR_TID.X ;  /* 0x0000000000007919 */ /* 0x000e6e0000002100 */
[----:B------:R-:W2:Y:S01]  /*0020*/  LDC.64 R12, c[0x0][0x228] ;  /* 0x00008a00ff0c7b82 */ /* 0x000ea20000000a00 */
[----:B------:R-:W-:Y:S01]  /*0030*/  ULDC.64 UR4, c[0x0][0x208] ;  /* 0x0000820000047ab9 */ /* 0x000fe20000000a00 */
[----:B------:R-:W3:Y:S06]  /*0040*/  S2R R3, SR_CTAID.X ;  /* 0x0000000000037919 */ /* 0x000eec0000002500 */
[----:B------:R-:W4:Y:S08]  /*0050*/  LDC.64 R8, c[0x0][0x210] ;  /* 0x00008400ff087b82 */ /* 0x000f300000000a00 */
[----:B------:R-:W5:Y:S08]  /*0060*/  LDC.64 R10, c[0x0][0x218] ;  /* 0x00008600ff0a7b82 */ /* 0x000f700000000a00 */
[----:B------:R-:W4:Y:S01]  /*0070*/  LDC.64 R14, c[0x0][0x220] ;  /* 0x00008800ff0e7b82 */ /* 0x000f220000000a00 */
[----:B-1----:R-:W-:-:S07]  /*0080*/  LOP3.LUT R0, R0, 0x7f, RZ, 0xc0, !PT ;  /* 0x0000007f00007812 */ /* 0x002fce00078ec0ff */
[----:B------:R-:W1:Y:S01]  /*0090*/  LDC.64 R16, c[0x0][0x230] ;  /* 0x00008c00ff107b82 */ /* 0x000e620000000a00 */
[----:B---3--:R-:W-:-:S04]  /*00a0*/  LEA R0, R3, R0, 0x7 ;  /* 0x0000000003007211 */ /* 0x008fc800078e38ff */
[C---:B------:R-:W-:Y:S01]  /*00b0*/  ISETP.GE.AND P0, PT, R0.reuse, 0xc40, PT ;  /* 0x00000c400000780c */ /* 0x040fe20003f06270 */
[----:B------:R-:W-:Y:S02]  /*00c0*/  IMAD.HI R2, R0, 0x5397829d, RZ ;  /* 0x5397829d00027827 */ /* 0x000fe400078e02ff */
[----:B------:R-:W3:Y:S03]  /*00d0*/  LDC.64 R4, c[0x0][0x238] ;  /* 0x00008e00ff047b82 */ /* 0x000ee60000000a00 */
[----:B------:R-:W-:-:S04]  /*00e0*/  SHF.R.U32.HI R3, RZ, 0x1f, R2 ;  /* 0x0000001fff037819 */ /* 0x000fc80000011602 */
[----:B------:R-:W-:-:S04]  /*00f0*/  LEA.HI.SX32 R3, R2, R3, 0x1a ;  /* 0x0000000302037211 */ /* 0x000fc800078fd2ff */
[----:B------:R-:W-:-:S04]  /*0100*/  LEA.HI R2, R3, R3, RZ, 0x2 ;  /* 0x0000000303027211 */ /* 0x000fc800078f10ff */
[----:B------:R-:W-:-:S04]  /*0110*/  LOP3.LUT R2, R2, 0xfffffffc, RZ, 0xc0, !PT ;  /* 0xfffffffc02027812 */ /* 0x000fc800078ec0ff */
[----:B------:R-:W-:Y:S02]  /*0120*/  IADD3 R19, R3, -R2, RZ ;  /* 0x8000000203137210 */ /* 0x000fe40007ffe0ff */
[----:B------:R-:W-:-:S03]  /*0130*/  CS2R R2, SRZ ;  /* 0x0000000000027805 */ /* 0x000fc6000001ff00 */
[----:B--2---:R-:W-:-:S05]  /*0140*/  IMAD.WIDE R12, R19, 0x4, R12 ;  /* 0x00000004130c7825 */ /* 0x004fca00078e020c */
[----:B------:R2:W3:Y:S01]  /*0150*/  @!P0 LDG.E.EL R2, desc[UR4][R12.64] ;  /* 0x000000040c028981 */ /* 0x0004e2000c2e1900 */
[----:B------:R-:W-:Y:S01]  /*0160*/  CS2R R6, SRZ ;  /* 0x0000000000067805 */ /* 0x000fe2000001ff00 */
[----:B----4-:R-:W-:-:S04]  /*0170*/  IMAD.WIDE R8, R0, 0x4, R8 ;  /* 0x0000000400087825 */ /* 0x010fc800078e0208 */
[C---:B-----5:R-:W-:Y:S01]  /*0180*/  IMAD.WIDE R10, R0.reuse, 0x4, R10 ;  /* 0x00000004000a7825 */ /* 0x060fe200078e020a */
[----:B------:R4:W5:Y:S03]  /*0190*/  @!P0 LDG.E R3, desc[UR4][R8.64] ;  /* 0x0000000408038981 */ /* 0x000966000c1e1900 */
[C---:B0-2---:R-:W-:Y:S01]  /*01a0*/  IMAD.WIDE R12, R19.reuse, 0x4, R14 ;  /* 0x00000004130c7825 */ /* 0x045fe200078e020e */
[----:B------:R-:W5:Y:S03]  /*01b0*/  @!P0 LDG.E R6, desc[UR4][R10.64] ;  /* 0x000000040a068981 */ /* 0x000f66000c1e1900 */
[C---:B-1----:R-:W-:Y:S01]  /*01c0*/  IMAD.WIDE R14, R19.reuse, 0x4, R16 ;  /* 0x00000004130e7825 */ /* 0x042fe200078e0210 */
[----:B------:R-:W2:Y:S03]  /*01d0*/  @!P0 LDG.E.EL R7, desc[UR4][R12.64] ;  /* 0x000000040c078981 */ /* 0x000ea6000c2e1900 */
[----:B---3--:R-:W-:Y:S01]  /*01e0*/  IMAD.WIDE R16, R19, 0x4, R4 ;  /* 0x0000000413107825 */ /* 0x008fe200078e0204 */
[----:B------:R-:W-:Y:S01]  /*01f0*/  CS2R R18, SRZ ;  /* 0x0000000000127805 */ /* 0x000fe2000001ff00 */
[----:B----4-:R-:W-:Y:S01]  /*0200*/  HFMA2.MMA R9, -RZ, RZ, 1.625, 0 ;  /* 0x3e800000ff097435 */ /* 0x010fe200000001ff */
[----:B------:R-:W0:Y:S04]  /*0210*/  LDC.64 R4, c[0x0][0x240] ;  /* 0x00009000ff047b82 */ /* 0x000e280000000a00 */
[----:B------:R-:W3:Y:S04]  /*0220*/  @!P0 LDG.E.EL R18, desc[UR4][R14.64] ;  /* 0x000000040e128981 */ /* 0x000ee8000c2e1900 */
[----:B------:R-:W3:Y:S01]  /*0230*/  @!P0 LDG.E.EL R19, desc[UR4][R16.64] ;  /* 0x0000000410138981 */ /* 0x000ee2000c2e1900 */
[----:B0-----:R-:W-:-:S04]  /*0240*/  IMAD.WIDE R4, R0, 0x4, R4 ;  /* 0x0000000400047825 */ /* 0x001fc800078e0204 */
[----:B------:R-:W-:-:S04]  /*0250*/  FADD R2, R2, 9.9999997473787516356e-06 ;  /* 0x3727c5ac02027421 */ /* 0x000fc80000000000 */
[----:B------:R0:W1:Y:S01]  /*0260*/  MUFU.SQRT R8, R2 ;  /* 0x0000000200087308 */ /* 0x0000620000002000 */
[----:B-----5:R-:W-:Y:S02]  /*0270*/  FADD R6, R6, R3 ;  /* 0x0000000306067221 */ /* 0x020fe40000000000 */
[----:B0-----:R-:W0:Y:S02]  /*0280*/  LDC.64 R2, c[0x0][0x248] ;  /* 0x00009200ff027b82 */ /* 0x001e240000000a00 */
[----:B--2---:R-:W-:Y:S01]  /*0290*/  FADD R7, R6, -R7 ;  /* 0x8000000706077221 */ /* 0x004fe20000000000 */
[C---:B-1----:R-:W-:Y:S02]  /*02a0*/  FSETP.GT.AND P1, PT, R8.reuse, 8.50705917302346158658e+37, PT ;  /* 0x7e8000000800780b */ /* 0x042fe40003f24000 */
[----:B------:R-:W-:Y:S02]  /*02b0*/  FSETP.GEU.AND P2, PT, R8, 1.175494350822287508e-38, PT ;  /* 0x008000000800780b */ /* 0x000fe40003f4e000 */
[----:B------:R-:W-:-:S09]  /*02c0*/  FSEL R9, R9, 1, P1 ;  /* 0x3f80000009097808 */ /* 0x000fd20000800000 */
[----:B------:R-:W-:Y:S02]  /*02d0*/  @P1 FMUL R8, R8, 0.25 ;  /* 0x3e80000008081820 */ /* 0x000fe40000400000 */
[----:B------:R-:W-:Y:S02]  /*02e0*/  @!P2 FMUL R9, R9, 16777216 ;  /* 0x4b8000000909a820 */ /* 0x000fe40000400000 */
[----:B------:R-:W-:Y:S01]  /*02f0*/  @!P2 FMUL R8, R8, 16777216 ;  /* 0x4b8000000808a820 */ /* 0x000fe20000400000 */
[----:B0-----:R-:W-:-:S05]  /*0300*/  IMAD.WIDE R2, R0, 0x4, R2 ;  /* 0x0000000400027825 */ /* 0x001fca00078e0202 */
[----:B------:R-:W0:Y:S02]  /*0310*/  MUFU.RCP R8, R8 ;  /* 0x0000000800087308 */ /* 0x000e240000001000 */
[----:B0-----:R-:W-:-:S04]  /*0320*/  FMUL R9, R8, R9 ;  /* 0x0000000908097220 */ /* 0x001fc80000400000 */
[----:B------:R-:W-:-:S04]  /*0330*/  FMUL R6, R7, R9 ;  /* 0x0000000907067220 */ /* 0x000fc80000400000 */
[----:B---3--:R-:W-:-:S05]  /*0340*/  FFMA R6, R6, R18, R19 ;  /* 0x0000001206067223 */ /* 0x008fca0000000013 */
[----:B------:R-:W-:-:S04]  /*0350*/  FSETP.GEU.AND P1, PT, R6, RZ, PT ;  /* 0x000000ff0600720b */ /* 0x000fc80003f2e000 */
[----:B------:R-:W-:-:S05]  /*0360*/  FSEL R9, R6, RZ, P1 ;  /* 0x000000ff06097208 */ /* 0x000fca0000800000 */
[----:B------:R0:W-:Y:S02]  /*0370*/  @!P0 STG.E desc[UR4][R4.64], R9 ;  /* 0x0000000904008986 */ /* 0x0001e4000c101904 */
[----:B0-----:R-:W-:Y:S05]  /*0380*/  @P0 EXIT ;  /* 0x000000000000094d */ /* 0x001fea0003800000 */
[----:B------:R-:W-:Y:S01]  /*0390*/  STG.E desc[UR4][R2.64], R7 ;  /* 0x0000000702007986 */ /* 0x000fe2000c101904 */
[----:B------:R-:W-:Y:S05]  /*03a0*/  EXIT ;  /* 0x000000000000794d */ /* 0x000fea0003800000 */
.L_x_0:
[----:B------:R-:W-:-:S00]  /*03b0*/  BRA `(.L_x_0) ;  /* 0xfffffffc00fc7947 */ /* 0x000fc0000383ffff */
[----:B------:R-:W-:-:S00]  /*03c0*/  NOP ;  /* 0x0000000000007918 */ /* 0x000fc00000000000 */
        /* <DEDUP_REMOVED lines=11> */
.L_x_1:


//--------------------- .nv.global.init           --------------------------
	.section	.nv.global.init,"aw",@progbits
.nv.global.init:
	.type		_$_str,@object
	.size		_$_str,(_$_str_$_2 - _$_str)
_$_str:
        /*0000*/ 	.byte	0x5f, 0x5f, 0x43, 0x55, 0x44, 0x41, 0x5f, 0x46, 0x54, 0x5a, 0x00
	.type		_$_str_$_2,@object
	.size		_$_str_$_2,(.L_1 - _$_str_$_2)
_$_str_$_2:
        /*000b*/ 	.byte	0x5f, 0x5f, 0x43, 0x55, 0x44, 0x41, 0x5f, 0x50, 0x52, 0x45, 0x43, 0x5f, 0x53, 0x51, 0x52, 0x54
        /*001b*/ 	.byte	0x00
.L_1:


//--------------------- .nv.constant0.triton_poi_fused__native_batch_norm_legit_no_training_add_native_batch_norm_backward_relu_3 --------------------------
	.section	.nv.constant0.triton_poi_fused__native_batch_norm_legit_no_training_add_native_batch_norm_backward_relu_3,"a",@progbits
	.sectionflags	@""
	.align	4
.nv.constant0.triton_poi_fused__native_batch_norm_legit_no_training_add_native_batch_norm_backward_relu_3:
	.zero		596
